//
// Generated by NVIDIA NVVM Compiler
//
// Compiler Build ID: CL-36424714
// Cuda compilation tools, release 13.0, V13.0.88
// Based on NVVM 20.0.0
//

.version 9.0
.target sm_100
.address_size 64

	// .globl	_Z19memThreadblockfencePi
.extern .func  (.param .b32 func_retval0) vprintf
(
	.param .b64 vprintf_param_0,
	.param .b64 vprintf_param_1
)
;
.global .align 1 .b8 $str[19] = {84, 104, 114, 101, 97, 100, 32, 49, 32, 115, 101, 101, 115, 58, 32, 37, 100, 10};

.visible .entry _Z19memThreadblockfencePi(
	.param .u64 .ptr .align 1 _Z19memThreadblockfencePi_param_0
)
{
	.local .align 8 .b8 	__local_depot0[8];
	.reg .b64 	%SP;
	.reg .b64 	%SPL;
	.reg .pred 	%p<3>;
	.reg .b32 	%r<5>;
	.reg .b64 	%rd<5>;

	mov.u64 	%SPL, __local_depot0;
	cvta.local.u64 	%SP, %SPL;
	mov.u32 	%r1, %tid.x;
	setp.ne.s32 	%p1, %r1, 0;
	@%p1 bra 	$L__BB0_2;
	membar.cta;
$L__BB0_2:
	bar.sync 	0;
	setp.ne.s32 	%p2, %r1, 1;
	@%p2 bra 	$L__BB0_4;
	add.u64 	%rd1, %SP, 0;
	add.u64 	%rd2, %SPL, 0;
	mov.b32 	%r2, 42;
	st.local.u32 	[%rd2], %r2;
	mov.u64 	%rd3, $str;
	cvta.global.u64 	%rd4, %rd3;
	{ // callseq 0, 0
	.param .b64 param0;
	st.param.b64 	[param0], %rd4;
	.param .b64 param1;
	st.param.b64 	[param1], %rd1;
	.param .b32 retval0;
	call.uni (retval0), 
	vprintf, 
	(
	param0, 
	param1
	);
	ld.param.b32 	%r3, [retval0];
	} // callseq 0
$L__BB0_4:
	ret;

}


// ===== COMPILED SASS (sm_100) =====

	.target	sm_100

	.elftype	@"ET_EXEC"


//--------------------- .note.nv.tkinfo           --------------------------
	.section	.note.nv.tkinfo,"",@"SHT_NOTE"
	.sectionflags	@"SHF_NOTE_NV_TKINFO"
	.tkinfo
        /*0018*/ 	.word	0x00000002
        /*0030*/ 	.string	""
        /*0030*/ 	.string	"ptxas"
        /*0030*/ 	.string	"Cuda compilation tools, release 13.0, V13.0.88"
        /*0030*/ 	.string	"Build cuda_13.0.r13.0/compiler.36424714_0"
        /*0030*/ 	.string	"-arch sm_100 -m 64 "



//--------------------- .note.nv.cuinfo           --------------------------
	.section	.note.nv.cuinfo,"",@"SHT_NOTE"
	.sectionflags	@"SHF_NOTE_NV_CUINFO"
        /*0018*/ 	.short	0x0002
        /*001a*/ 	.short	0x0064
        /*001c*/ 	.short	0x0082
	.zero		2


//--------------------- .nv.info                  --------------------------
	.section	.nv.info,"",@"SHT_CUDA_INFO"
	.align	4


	//----- nvinfo : EIATTR_REGCOUNT
	.align		4
        /*0000*/ 	.byte	0x04, 0x2f
        /*0002*/ 	.short	(.L_2 - .L_1)
	.align		4
.L_1:
        /*0004*/ 	.word	index@(_Z19memThreadblockfencePi)
        /*0008*/ 	.word	0x00000018


	//----- nvinfo : EIATTR_FRAME_SIZE
	.align		4
.L_2:
        /*000c*/ 	.byte	0x04, 0x11
        /*000e*/ 	.short	(.L_4 - .L_3)
	.align		4
.L_3:
        /*0010*/ 	.word	index@(_Z19memThreadblockfencePi)
        /*0014*/ 	.word	0x00000008


	//----- nvinfo : EIATTR_MIN_STACK_SIZE
	.align		4
.L_4:
        /*0018*/ 	.byte	0x04, 0x12
        /*001a*/ 	.short	(.L_6 - .L_5)
	.align		4
.L_5:
        /*001c*/ 	.word	index@(_Z19memThreadblockfencePi)
        /*0020*/ 	.word	0x00000008
.L_6:


//--------------------- .nv.compat                --------------------------
	.section	.nv.compat,"",@"SHT_CUDA_COMPAT_INFO"
	.align	4
        /*0000*/ 	.byte	0x02, 0x09, 0x00, 0x00, 0x02, 0x02, 0x01, 0x00, 0x02, 0x05, 0x05, 0x00, 0x03, 0x07, 0x01, 0x01
        /*0010*/ 	.byte	0x02, 0x03, 0x00, 0x00, 0x02, 0x06, 0x01, 0x00, 0x04, 0x0b, 0x08, 0x00, 0x09, 0x00, 0x00, 0x00
        /*0020*/ 	.byte	0x00, 0x00, 0x00, 0x00


//--------------------- .nv.info._Z19memThreadblockfencePi --------------------------
	.section	.nv.info._Z19memThreadblockfencePi,"",@"SHT_CUDA_INFO"
	.sectionflags	@""
	.align	4


	//----- nvinfo : EIATTR_CUDA_API_VERSION
	.align		4
        /*0000*/ 	.byte	0x04, 0x37
        /*0002*/ 	.short	(.L_8 - .L_7)
.L_7:
        /*0004*/ 	.word	0x00000082


	//----- nvinfo : EIATTR_KPARAM_INFO
	.align		4
.L_8:
        /*0008*/ 	.byte	0x04, 0x17
        /*000a*/ 	.short	(.L_10 - .L_9)
.L_9:
        /*000c*/ 	.word	0x00000000
        /*0010*/ 	.short	0x0000
        /*0012*/ 	.short	0x0000
        /*0014*/ 	.byte	0x00, 0xf5, 0x21, 0x00


	//----- nvinfo : EIATTR_SPARSE_MMA_MASK
	.align		4
.L_10:
        /*0018*/ 	.byte	0x03, 0x50
        /*001a*/ 	.short	0x0000


	//----- nvinfo : EIATTR_MAXREG_COUNT
	.align		4
        /*001c*/ 	.byte	0x03, 0x1b
        /*001e*/ 	.short	0x00ff


	//----- nvinfo : EIATTR_NUM_BARRIERS
	.align		4
        /*0020*/ 	.byte	0x02, 0x4c
        /*0022*/ 	.byte	0x01
	.zero		1


	//----- nvinfo : EIATTR_EXTERNS
	.align		4
        /*0024*/ 	.byte	0x04, 0x0f
        /*0026*/ 	.short	(.L_12 - .L_11)


	//   ....[0]....
	.align		4
.L_11:
        /*0028*/ 	.word	index@(vprintf)


	//----- nvinfo : EIATTR_MERCURY_ISA_VERSION
	.align		4
.L_12:
        /*002c*/ 	.byte	0x03, 0x5f
        /*002e*/ 	.short	0x0101


	//----- nvinfo : EIATTR_VRC_CTA_INIT_COUNT
	.align		4
        /*0030*/ 	.byte	0x02, 0x4a
	.zero		1
	.zero		1


	//----- nvinfo : EIATTR_SYSCALL_OFFSETS
	.align		4
        /*0034*/ 	.byte	0x04, 0x46
        /*0036*/ 	.short	(.L_14 - .L_13)


	//   ....[0]....
.L_13:
        /*0038*/ 	.word	0x000001c0


	//----- nvinfo : EIATTR_EXIT_INSTR_OFFSETS
	.align		4
.L_14:
        /*003c*/ 	.byte	0x04, 0x1c
        /*003e*/ 	.short	(.L_16 - .L_15)


	//   ....[0]....
.L_15:
        /*0040*/ 	.word	0x00000130


	//   ....[1]....
        /*0044*/ 	.word	0x000001d0


	//----- nvinfo : EIATTR_CRS_STACK_SIZE
	.align		4
.L_16:
        /*0048*/ 	.byte	0x04, 0x1e
        /*004a*/ 	.short	(.L_18 - .L_17)
.L_17:
        /*004c*/ 	.word	0x00000000


	//----- nvinfo : EIATTR_CBANK_PARAM_SIZE
	.align		4
.L_18:
        /*0050*/ 	.byte	0x03, 0x19
        /*0052*/ 	.short	0x0008


	//----- nvinfo : EIATTR_PARAM_CBANK
	.align		4
        /*0054*/ 	.byte	0x04, 0x0a
        /*0056*/ 	.short	(.L_20 - .L_19)
	.align		4
.L_19:
        /*0058*/ 	.word	index@(.nv.constant0._Z19memThreadblockfencePi)
        /*005c*/ 	.short	0x0380
        /*005e*/ 	.short	0x0008


	//----- nvinfo : EIATTR_SW_WAR
	.align		4
.L_20:
        /*0060*/ 	.byte	0x04, 0x36
        /*0062*/ 	.short	(.L_22 - .L_21)
.L_21:
        /*0064*/ 	.word	0x00000008
.L_22:


//--------------------- .nv.callgraph             --------------------------
	.section	.nv.callgraph,"",@"SHT_CUDA_CALLGRAPH"
	.align	4
	.sectionentsize	8
	.align		4
        /*0000*/ 	.word	0x00000000
	.align		4
        /*0004*/ 	.word	0xffffffff
	.align		4
        /*0008*/ 	.word	index@(_Z19memThreadblockfencePi)
	.align		4
        /*000c*/ 	.word	index@(vprintf)
	.align		4
        /*0010*/ 	.word	0x00000000
	.align		4
        /*0014*/ 	.word	0xfffffffe
	.align		4
        /*0018*/ 	.word	0x00000000
	.align		4
        /*001c*/ 	.word	0xfffffffd
	.align		4
        /*0020*/ 	.word	0x00000000
	.align		4
        /*0024*/ 	.word	0xfffffffc


//--------------------- .nv.constant4             --------------------------
	.section	.nv.constant4,"a",@progbits
	.align	8
	.align		8
.nv.constant4:
        /*0000*/ 	.dword	vprintf
	.align		8
        /*0008*/ 	.dword	$str


//--------------------- .text._Z19memThreadblockfencePi --------------------------
	.section	.text._Z19memThreadblockfencePi,"ax",@progbits
	.align	128
        .global         _Z19memThreadblockfencePi
        .type           _Z19memThreadblockfencePi,@function
        .size           _Z19memThreadblockfencePi,(.L_x_4 - _Z19memThreadblockfencePi)
        .other          _Z19memThreadblockfencePi,@"STO_CUDA_ENTRY STV_DEFAULT"
_Z19memThreadblockfencePi:
.text._Z19memThreadblockfencePi:
[----:B------:R-:W0:Y:S01]  /*0000*/  LDC R1, c[0x0][0x37c] ;  /* 0x0000df00ff017b82 */ /* 0x000e220000000800 */
[----:B------:R-:W1:Y:S01]  /*0010*/  S2R R0, SR_TID.X ;  /* 0x0000000000007919 */ /* 0x000e620000002100 */
[----:B------:R-:W2:Y:S01]  /*0020*/  LDCU UR4, c[0x0][0x2f8] ;  /* 0x00005f00ff0477ac */ /* 0x000ea20008000800 */
[----:B0-----:R-:W-:Y:S01]  /*0030*/  VIADD R1, R1, 0xfffffff8 ;  /* 0xfffffff801017836 */ /* 0x001fe20000000000 */
[----:B------:R-:W-:Y:S01]  /*0040*/  BSSY.RECONVERGENT B0, `(.L_x_0) ;  /* 0x000000d000007945 */ /* 0x000fe20003800200 */
[----:B------:R-:W0:Y:S03]  /*0050*/  LDCU UR5, c[0x0][0x2fc] ;  /* 0x00005f80ff0577ac */ /* 0x000e260008000800 */
[----:B--2---:R-:W-:-:S05]  /*0060*/  IADD3 R6, P2, PT, R1, UR4, RZ ;  /* 0x0000000401067c10 */ /* 0x004fca000ff5e0ff */
[----:B0-----:R-:W-:Y:S01]  /*0070*/  IMAD.X R7, RZ, RZ, UR5, P2 ;  /* 0x00000005ff077e24 */ /* 0x001fe200090e06ff */
[C---:B-1----:R-:W-:Y:S02]  /*0080*/  ISETP.NE.AND P0, PT, R0.reuse, RZ, PT ;  /* 0x000000ff0000720c */ /* 0x042fe40003f05270 */
[----:B------:R-:W-:-:S11]  /*0090*/  ISETP.NE.AND P1, PT, R0, 0x1, PT ;  /* 0x000000010000780c */ /* 0x000fd60003f25270 */
[----:B------:R-:W-:Y:S05]  /*00a0*/  @P0 BRA `(.L_x_1) ;  /* 0x0000000000180947 */ /* 0x000fea0003800000 */
[----:B------:R-:W-:Y:S01]  /*00b0*/  @!PT LDS RZ, [RZ] ;  /* 0x00000000fffff984 */ /* 0x000fe20000000800 */
[----:B------:R-:W-:Y:S01]  /*00c0*/  @!PT LDS RZ, [RZ] ;  /* 0x00000000fffff984 */ /* 0x000fe20000000800 */
[----:B------:R-:W-:Y:S01]  /*00d0*/  @!PT LDS RZ, [RZ] ;  /* 0x00000000fffff984 */ /* 0x000fe20000000800 */
[----:B------:R-:W-:Y:S01]  /*00e0*/  @!PT LDS RZ, [RZ] ;  /* 0x00000000fffff984 */ /* 0x000fe20000000800 */
[----:B------:R0:W-:Y:S06]  /*00f0*/  MEMBAR.SC.CTA ;  /* 0x0000000000007992 */ /* 0x0001ec0000000000 */
[----:B------:R-:W-:-:S04]  /*0100*/  DEPBAR.LE SB0, 0x0 ;  /* 0x000080000000791a */ /* 0x000fc80000000000 */
.L_x_1:
[----:B------:R-:W-:Y:S05]  /*0110*/  BSYNC.RECONVERGENT B0 ;  /* 0x0000000000007941 */ /* 0x000fea0003800200 */
.L_x_0:
[----:B------:R-:W-:Y:S06]  /*0120*/  BAR.SYNC.DEFER_BLOCKING 0x0 ;  /* 0x0000000000007b1d */ /* 0x000fec0000010000 */
[----:B------:R-:W-:Y:S05]  /*0130*/  @P1 EXIT ;  /* 0x000000000000194d */ /* 0x000fea0003800000 */
[----:B------:R-:W-:Y:S01]  /*0140*/  IMAD.MOV.U32 R8, RZ, RZ, 0x2a ;  /* 0x0000002aff087424 */ /* 0x000fe200078e00ff */
[----:B------:R-:W-:Y:S01]  /*0150*/  MOV R0, 0x0 ;  /* 0x0000000000007802 */ /* 0x000fe20000000f00 */
[----:B------:R-:W0:Y:S03]  /*0160*/  LDCU.64 UR4, c[0x4][0x8] ;  /* 0x01000100ff0477ac */ /* 0x000e260008000a00 */
[----:B------:R1:W-:Y:S01]  /*0170*/  STL [R1], R8 ;  /* 0x0000000801007387 */ /* 0x0003e20000100800 */
[----:B------:R1:W2:Y:S01]  /*0180*/  LDC.64 R2, c[0x4][R0] ;  /* 0x0100000000027b82 */ /* 0x0002a20000000a00 */
[----:B0-----:R-:W-:Y:S02]  /*0190*/  IMAD.U32 R4, RZ, RZ, UR4 ;  /* 0x00000004ff047e24 */ /* 0x001fe4000f8e00ff */
[----:B-1----:R-:W-:-:S07]  /*01a0*/  IMAD.U32 R5, RZ, RZ, UR5 ;  /* 0x00000005ff057e24 */ /* 0x002fce000f8e00ff */
[----:B------:R-:W-:-:S07]  /*01b0*/  LEPC R20, `(.L_x_2) ;  /* 0x000000001014794e */ /* 0x000fce0000000000 */
[----:B--2---:R-:W-:Y:S05]  /*01c0*/  CALL.ABS.NOINC R2 ;  /* 0x0000000002007343 */ /* 0x004fea0003c00000 */
.L_x_2:
[----:B------:R-:W-:Y:S05]  /*01d0*/  EXIT ;  /* 0x000000000000794d */ /* 0x000fea0003800000 */
.L_x_3:
[----:B------:R-:W-:-:S00]  /*01e0*/  BRA `(.L_x_3) ;  /* 0xfffffffc00fc7947 */ /* 0x000fc0000383ffff */
[----:B------:R-:W-:-:S00]  /*01f0*/  NOP ;  /* 0x0000000000007918 */ /* 0x000fc00000000000 */
        /* <DEDUP_REMOVED lines=8> */
.L_x_4:


//--------------------- .nv.global.init           --------------------------
	.section	.nv.global.init,"aw",@progbits
.nv.global.init:
	.type		$str,@object
	.size		$str,(.L_0 - $str)
$str:
        /*0000*/ 	.byte	0x54, 0x68, 0x72, 0x65, 0x61, 0x64, 0x20, 0x31, 0x20, 0x73, 0x65, 0x65, 0x73, 0x3a, 0x20, 0x25
        /*0010*/ 	.byte	0x64, 0x0a, 0x00
.L_0:


//--------------------- .nv.shared.reserved.0     --------------------------
	.section	.nv.shared.reserved.0,"aw",@nobits
	.weak		__nv_reservedSMEM_offset_0_alias
	.size		__nv_reservedSMEM_offset_0_alias, 0, 64
	.other		__nv_reservedSMEM_offset_0_alias,@"STO_CUDA_RESERVED_SHARED STV_DEFAULT"
__nv_reservedSMEM_offset_0_alias:
	.zero		0
	.zero		64


//--------------------- .nv.constant0._Z19memThreadblockfencePi --------------------------
	.section	.nv.constant0._Z19memThreadblockfencePi,"a",@progbits
	.sectionflags	@""
	.align	4
.nv.constant0._Z19memThreadblockfencePi:
	.zero		904


//--------------------- SYMBOLS --------------------------

	.type		.nv.reservedSmem.offset0,@object
	.size		.nv.reservedSmem.offset0,0x4
	.type		vprintf,@function
